	.headerflags	@"EF_CUDA_TEXMODE_UNIFIED EF_CUDA_64BIT_ADDRESS EF_CUDA_ACCELERATORS EF_CUDA_SM90 EF_CUDA_VIRTUAL_SM(EF_CUDA_SM90)"
	.elftype	@"ET_EXEC"


//--------------------- .nv.info                  --------------------------
	.section	.nv.info,"",@"SHT_CUDA_INFO"
	.align	4


	//----- nvinfo : EIATTR_REGCOUNT
	.align		4
        /*0000*/ 	.byte	0x04, 0x2f
        /*0002*/ 	.short	(.L_1 - .L_0)
	.align		4
.L_0:
        /*0004*/ 	.word	index@(triton_mm)
        /*0008*/ 	.word	0x00000020


	//----- nvinfo : EIATTR_MIN_STACK_SIZE
	.align		4
.L_1:
        /*000c*/ 	.byte	0x04, 0x12
        /*000e*/ 	.short	(.L_3 - .L_2)
	.align		4
.L_2:
        /*0010*/ 	.word	index@(triton_mm)
        /*0014*/ 	.word	0x00000000


	//----- nvinfo : EIATTR_FRAME_SIZE
	.align		4
.L_3:
        /*0018*/ 	.byte	0x04, 0x11
        /*001a*/ 	.short	(.L_5 - .L_4)
	.align		4
.L_4:
        /*001c*/ 	.word	index@(triton_mm)
        /*0020*/ 	.word	0x00000000


	//----- nvinfo : EIATTR_MIN_STACK_SIZE
	.align		4
.L_5:
        /*0024*/ 	.byte	0x04, 0x12
        /*0026*/ 	.short	(.L_7 - .L_6)
	.align		4
.L_6:
        /*0028*/ 	.word	index@(triton_mm)
        /*002c*/ 	.word	0x00000000
.L_7:


//--------------------- .nv.info.triton_mm        --------------------------
	.section	.nv.info.triton_mm,"",@"SHT_CUDA_INFO"
	.sectionflags	@""
	.align	4


	//----- nvinfo : EIATTR_CUDA_API_VERSION
	.align		4
        /*0000*/ 	.byte	0x04, 0x37
        /*0002*/ 	.short	(.L_9 - .L_8)
.L_8:
        /*0004*/ 	.word	0x0000007c


	//----- nvinfo : EIATTR_KPARAM_INFO
	.align		4
.L_9:
        /*0008*/ 	.byte	0x04, 0x17
        /*000a*/ 	.short	(.L_11 - .L_10)
.L_10:
        /*000c*/ 	.word	0x00000000
        /*0010*/ 	.short	0x0002
        /*0012*/ 	.short	0x0010
        /*0014*/ 	.byte	0x00, 0xf0, 0x21, 0x00


	//----- nvinfo : EIATTR_KPARAM_INFO
	.align		4
.L_11:
        /*0018*/ 	.byte	0x04, 0x17
        /*001a*/ 	.short	(.L_13 - .L_12)
.L_12:
        /*001c*/ 	.word	0x00000000
        /*0020*/ 	.short	0x0001
        /*0022*/ 	.short	0x0008
        /*0024*/ 	.byte	0x00, 0xf0, 0x21, 0x00


	//----- nvinfo : EIATTR_KPARAM_INFO
	.align		4
.L_13:
        /*0028*/ 	.byte	0x04, 0x17
        /*002a*/ 	.short	(.L_15 - .L_14)
.L_14:
        /*002c*/ 	.word	0x00000000
        /*0030*/ 	.short	0x0000
        /*0032*/ 	.short	0x0000
        /*0034*/ 	.byte	0x00, 0xf0, 0x21, 0x00


	//----- nvinfo : EIATTR_SPARSE_MMA_MASK
	.align		4
.L_15:
        /*0038*/ 	.byte	0x03, 0x50
        /*003a*/ 	.short	0x0000


	//----- nvinfo : EIATTR_MAXREG_COUNT
	.align		4
        /*003c*/ 	.byte	0x03, 0x1b
        /*003e*/ 	.short	0x00ff


	//----- nvinfo : EIATTR_EXIT_INSTR_OFFSETS
	.align		4
        /*0040*/ 	.byte	0x04, 0x1c
        /*0042*/ 	.short	(.L_17 - .L_16)


	//   ....[0]....
.L_16:
        /*0044*/ 	.word	0x00000be0


	//   ....[1]....
        /*0048*/ 	.word	0x00000c30


	//----- nvinfo : EIATTR_MAX_THREADS
	.align		4
.L_17:
        /*004c*/ 	.byte	0x04, 0x05
        /*004e*/ 	.short	(.L_19 - .L_18)
.L_18:
        /*0050*/ 	.word	0x00000080
        /*0054*/ 	.word	0x00000001
        /*0058*/ 	.word	0x00000001


	//----- nvinfo : EIATTR_CBANK_PARAM_SIZE
	.align		4
.L_19:
        /*005c*/ 	.byte	0x03, 0x19
        /*005e*/ 	.short	0x0018


	//----- nvinfo : EIATTR_PARAM_CBANK
	.align		4
        /*0060*/ 	.byte	0x04, 0x0a
        /*0062*/ 	.short	(.L_21 - .L_20)
	.align		4
.L_20:
        /*0064*/ 	.word	index@(.nv.constant0.triton_mm)
        /*0068*/ 	.short	0x0210
        /*006a*/ 	.short	0x0018


	//----- nvinfo : EIATTR_SW_WAR
	.align		4
.L_21:
        /*006c*/ 	.byte	0x04, 0x36
        /*006e*/ 	.short	(.L_23 - .L_22)
.L_22:
        /*0070*/ 	.word	0x00000008
.L_23:


//--------------------- .nv.callgraph             --------------------------
	.section	.nv.callgraph,"",@"SHT_CUDA_CALLGRAPH"
	.align	4
	.sectionentsize	8
	.align		4
        /*0000*/ 	.word	0x00000000
	.align		4
        /*0004*/ 	.word	0xffffffff
	.align		4
        /*0008*/ 	.word	0x00000000
	.align		4
        /*000c*/ 	.word	0xfffffffe
	.align		4
        /*0010*/ 	.word	0x00000000
	.align		4
        /*0014*/ 	.word	0xfffffffd
	.align		4
        /*0018*/ 	.word	0x00000000
	.align		4
        /*001c*/ 	.word	0xfffffffc


//--------------------- .text.triton_mm           --------------------------
	.section	.text.triton_mm,"ax",@progbits
	.sectionflags	@"SHF_BARRIERS=1"
	.align	128
        .global         triton_mm
        .type           triton_mm,@function
        .size           triton_mm,(.L_x_2 - triton_mm)
        .other          triton_mm,@"STO_CUDA_ENTRY STV_DEFAULT"
triton_mm:
.text.triton_mm:
[----:B------:R-:W1:Y:S08]  /*0000*/  LDC R1, c[0x0][0x28] ;  /* 0x00000a00ff017b82 */ /* 0x000e700000000800 */
[----:B------:R-:W2:Y:S01]  /*0010*/  S2UR UR13, SR_CTAID.X ;  /* 0x00000000000d79c3 */ /* 0x000ea20000002500 */
[----:B------:R-:W3:Y:S01]  /*0020*/  S2R R24, SR_TID.X ;  /* 0x0000000000187919 */ /* 0x000ee20000002100 */
[----:B------:R-:W-:-:S06]  /*0030*/  ULDC.64 UR14, c[0x0][0x208] ;  /* 0x00008200000e7ab9 */ /* 0x000fcc0000000a00 */
[----:B------:R-:W4:Y:S08]  /*0040*/  LDC.64 R16, c[0x0][0x210] ;  /* 0x00008400ff107b82 */ /* 0x000f300000000a00 */
[----:B------:R-:W5:Y:S01]  /*0050*/  LDC.64 R18, c[0x0][0x218] ;  /* 0x00008600ff127b82 */ /* 0x000f620000000a00 */
[----:B--2---:R-:W-:-:S04]  /*0060*/  UIMAD.WIDE UR4, UR13, 0x2aaaaaab, URZ ;  /* 0x2aaaaaab0d0478a5 */ /* 0x004fc8000f8e023f */
[----:B------:R-:W-:-:S04]  /*0070*/  USHF.R.U32.HI UR4, URZ, 0x1f, UR5 ;  /* 0x0000001f3f047899 */ /* 0x000fc80008011605 */
[----:B------:R-:W-:Y:S01]  /*0080*/  ULEA.HI.SX32 UR6, UR5, UR4, 0x19 ;  /* 0x0000000405067291 */ /* 0x000fe2000f8fca3f */
[C---:B---3--:R-:W-:Y:S01]  /*0090*/  IMAD.SHL.U32 R5, R24.reuse, 0x2, RZ ;  /* 0x0000000218057824 */ /* 0x048fe200078e00ff */
[----:B------:R-:W-:Y:S01]  /*00a0*/  SHF.R.U32.HI R22, RZ, 0x3, R24 ;  /* 0x00000003ff167819 */ /* 0x000fe20000011618 */
[----:B------:R-:W-:Y:S01]  /*00b0*/  UMOV UR4, 0xfffffff8 ;  /* 0xfffffff800047882 */ /* 0x000fe20000000000 */
[----:B------:R-:W-:Y:S01]  /*00c0*/  UIMAD UR8, UR6, -0x300, UR13 ;  /* 0xfffffd00060878a4 */ /* 0x000fe2000f8e020d */
[----:B------:R-:W-:Y:S01]  /*00d0*/  IMAD.SHL.U32 R23, R24, 0x8, RZ ;  /* 0x0000000818177824 */ /* 0x000fe200078e00ff */
[----:B------:R-:W-:Y:S01]  /*00e0*/  UIMAD UR4, UR6, UR4, 0x1 ;  /* 0x00000001060474a4 */ /* 0x000fe2000f8e0204 */
[----:B------:R-:W-:Y:S01]  /*00f0*/  SGXT.U32 R22, R22, 0x4 ;  /* 0x000000041616781a */ /* 0x000fe20000000000 */
[C---:B------:R-:W-:Y:S01]  /*0100*/  IMAD.SHL.U32 R20, R24.reuse, 0x20, RZ ;  /* 0x0000002018147824 */ /* 0x040fe200078e00ff */
[----:B------:R-:W-:Y:S01]  /*0110*/  LOP3.LUT R27, R5, 0xe, RZ, 0xc0, !PT ;  /* 0x0000000e051b7812 */ /* 0x000fe200078ec0ff */
[----:B------:R-:W-:Y:S01]  /*0120*/  UISETP.LT.AND UP0, UPT, UR4, 0x8, UPT ;  /* 0x000000080400788c */ /* 0x000fe2000bf01270 */
[----:B------:R-:W-:Y:S01]  /*0130*/  IMAD.U32 R4, RZ, RZ, UR8 ;  /* 0x00000008ff047e24 */ /* 0x000fe2000f8e00ff */
[----:B------:R-:W-:-:S02]  /*0140*/  LOP3.LUT R25, R24, 0x7, RZ, 0xc0, !PT ;  /* 0x0000000718197812 */ /* 0x000fc400078ec0ff */
[----:B------:R-:W-:Y:S01]  /*0150*/  USEL UR7, UR4, 0x8, UP0 ;  /* 0x0000000804077887 */ /* 0x000fe20008000000 */
[--C-:B----4-:R-:W-:Y:S01]  /*0160*/  IMAD.WIDE.U32 R26, R27, 0x2, R16.reuse ;  /* 0x000000021b1a7825 */ /* 0x110fe200078e0010 */
[----:B------:R-:W-:Y:S01]  /*0170*/  IABS R4, R4 ;  /* 0x0000000400047213 */ /* 0x000fe20000000000 */
[----:B------:R-:W-:Y:S01]  /*0180*/  UMOV UR4, URZ ;  /* 0x0000003f00047c82 */ /* 0x000fe20008000000 */
[----:B------:R-:W-:Y:S01]  /*0190*/  ULOP3.LUT UR8, UR8, UR7, URZ, 0x3c, !UPT ;  /* 0x0000000708087292 */ /* 0x000fe2000f8e3c3f */
[----:B------:R-:W-:Y:S01]  /*01a0*/  IMAD.WIDE.U32 R16, R25, 0x4, R16 ;  /* 0x0000000419107825 */ /* 0x000fe200078e0010 */
[----:B------:R-:W-:-:S03]  /*01b0*/  R2UR UR10, R4 ;  /* 0x00000000040a72ca */ /* 0x000fc600000e0000 */
[----:B------:R-:W-:Y:S01]  /*01c0*/  IMAD.U32 R3, RZ, RZ, UR7 ;  /* 0x00000007ff037e24 */ /* 0x000fe2000f8e00ff */
[----:B------:R-:W-:-:S04]  /*01d0*/  IADD3 R28, P1, R16, 0x40, RZ ;  /* 0x00000040101c7810 */ /* 0x000fc80007f3e0ff */
[-C--:B------:R-:W-:Y:S02]  /*01e0*/  IABS R0, R3.reuse ;  /* 0x0000000300007213 */ /* 0x080fe40000000000 */
[----:B------:R-:W-:Y:S02]  /*01f0*/  IABS R3, R3 ;  /* 0x0000000300037213 */ /* 0x000fe40000000000 */
[----:B------:R-:W-:-:S13]  /*0200*/  R2UR UR16, R0 ;  /* 0x00000000001072ca */ /* 0x000fda00000e0000 */
[----:B------:R-:W2:Y:S08]  /*0210*/  I2F.RP R0, UR16 ;  /* 0x0000001000007d06 */ /* 0x000eb00008209400 */
[----:B--2---:R-:W2:Y:S02]  /*0220*/  MUFU.RCP R0, R0 ;  /* 0x0000000000007308 */ /* 0x004ea40000001000 */
[----:B--2---:R-:W-:-:S02]  /*0230*/  VIADD R2, R0, 0xffffffe ;  /* 0x0ffffffe00027836 */ /* 0x004fc40000000000 */
[----:B------:R-:W-:-:S04]  /*0240*/  IMAD.MOV R0, RZ, RZ, -R3 ;  /* 0x000000ffff007224 */ /* 0x000fc800078e0a03 */
[----:B------:R-:W2:Y:S01]  /*0250*/  F2I.FTZ.U32.TRUNC.NTZ R2, R2 ;  /* 0x0000000200027305 */ /* 0x000ea2000021f000 */
[----:B------:R-:W-:Y:S02]  /*0260*/  R2UR UR11, R0 ;  /* 0x00000000000b72ca */ /* 0x000fe400000e0000 */
[----:B--2---:R-:W-:Y:S02]  /*0270*/  R2UR UR5, R2 ;  /* 0x00000000020572ca */ /* 0x004fe400000e0000 */
[----:B------:R-:W-:-:S04]  /*0280*/  SHF.R.U32.HI R2, RZ, 0x1, R24 ;  /* 0x00000001ff027819 */ /* 0x000fc80000011618 */
[----:B------:R-:W-:-:S07]  /*0290*/  SGXT.U32 R2, R2, 0x6 ;  /* 0x000000060202781a */ /* 0x000fce0000000000 */
[----:B------:R-:W-:-:S04]  /*02a0*/  UIADD3 UR9, URZ, -UR5, URZ ;  /* 0x800000053f097290 */ /* 0x000fc8000fffe03f */
[----:B------:R-:W-:-:S04]  /*02b0*/  UIMAD UR9, UR9, UR16, URZ ;  /* 0x00000010090972a4 */ /* 0x000fc8000f8e023f */
[----:B------:R-:W-:-:S07]  /*02c0*/  UIMAD.WIDE.U32 UR4, UR5, UR9, UR4 ;  /* 0x00000009050472a5 */ /* 0x000fce000f8e0004 */
[----:B------:R-:W-:Y:S02]  /*02d0*/  UMOV UR9, UR5 ;  /* 0x0000000500097c82 */ /* 0x000fe40008000000 */
[----:B------:R-:W-:-:S04]  /*02e0*/  UIMAD.WIDE.U32 UR4, UR9, UR10, URZ ;  /* 0x0000000a090472a5 */ /* 0x000fc8000f8e003f */
[----:B------:R-:W-:-:S04]  /*02f0*/  UIMAD UR4, UR5, UR11, UR10 ;  /* 0x0000000b050472a4 */ /* 0x000fc8000f8e020a */
[----:B------:R-:W-:-:S11]  /*0300*/  UISETP.GT.U32.AND UP1, UPT, UR16, UR4, UPT ;  /* 0x000000041000728c */ /* 0x000fd6000bf24070 */
[----:B------:R-:W-:Y:S02]  /*0310*/  @!UP1 UIADD3 UR4, UR4, -UR16, URZ ;  /* 0x8000001004049290 */ /* 0x000fe4000fffe03f */
[----:B------:R-:W-:Y:S02]  /*0320*/  @!UP1 UIADD3 UR5, UR5, 0x1, URZ ;  /* 0x0000000105059890 */ /* 0x000fe4000fffe03f */
[----:B------:R-:W-:Y:S02]  /*0330*/  UISETP.GE.U32.AND UP0, UPT, UR4, UR16, UPT ;  /* 0x000000100400728c */ /* 0x000fe4000bf06070 */
[----:B------:R-:W-:Y:S01]  /*0340*/  UISETP.GE.AND UP1, UPT, UR8, URZ, UPT ;  /* 0x0000003f0800728c */ /* 0x000fe2000bf26270 */
[----:B------:R-:W2:Y:S01]  /*0350*/  S2UR UR8, SR_CgaCtaId ;  /* 0x00000000000879c3 */ /* 0x000ea20000008800 */
[----:B------:R-:W-:-:S07]  /*0360*/  UMOV UR4, 0x400 ;  /* 0x0000040000047882 */ /* 0x000fce0000000000 */
[----:B------:R-:W-:Y:S02]  /*0370*/  @UP0 UIADD3 UR5, UR5, 0x1, URZ ;  /* 0x0000000105050890 */ /* 0x000fe4000fffe03f */
[----:B------:R-:W-:Y:S02]  /*0380*/  UISETP.NE.AND UP0, UPT, UR7, URZ, UPT ;  /* 0x0000003f0700728c */ /* 0x000fe4000bf05270 */
[----:B------:R-:W-:Y:S02]  /*0390*/  ULOP3.LUT UR7, URZ, UR7, URZ, 0x33, !UPT ;  /* 0x000000073f077292 */ /* 0x000fe4000f8e333f */
[----:B------:R-:W-:-:S04]  /*03a0*/  @!UP1 UIADD3 UR5, -UR5, URZ, URZ ;  /* 0x0000003f05059290 */ /* 0x000fc8000fffe13f */
[----:B------:R-:W-:-:S04]  /*03b0*/  USEL UR5, UR7, UR5, !UP0 ;  /* 0x0000000507057287 */ /* 0x000fc8000c000000 */
[----:B------:R-:W-:Y:S02]  /*03c0*/  USHF.L.U32 UR12, UR5, 0x6, URZ ;  /* 0x00000006050c7899 */ /* 0x000fe4000800063f */
[----:B--2---:R-:W-:-:S03]  /*03d0*/  UPRMT UR8, UR8, 0x654, UR4 ;  /* 0x0000065408087896 */ /* 0x004fc60008000004 */
[----:B------:R-:W-:Y:S01]  /*03e0*/  UMOV UR4, 0x10 ;  /* 0x0000001000047882 */ /* 0x000fe20000000000 */
[----:B------:R-:W-:-:S05]  /*03f0*/  LOP3.LUT R0, R2, UR12, RZ, 0xfc, !PT ;  /* 0x0000000c02007c12 */ /* 0x000fca000f8efcff */
[----:B------:R-:W-:-:S05]  /*0400*/  IMAD.HI R3, R0, 0x2aaaaaab, RZ ;  /* 0x2aaaaaab00037827 */ /* 0x000fca00078e02ff */
[----:B------:R-:W-:-:S04]  /*0410*/  SHF.R.U32.HI R4, RZ, 0x1f, R3 ;  /* 0x0000001fff047819 */ /* 0x000fc80000011603 */
[----:B------:R-:W-:Y:S02]  /*0420*/  LEA.HI R3, R3, R4, RZ, 0x16 ;  /* 0x0000000403037211 */ /* 0x000fe400078fb0ff */
[----:B------:R-:W-:-:S03]  /*0430*/  SHF.R.U32.HI R4, RZ, 0x2, R24 ;  /* 0x00000002ff047819 */ /* 0x000fc60000011618 */
[----:B------:R-:W-:Y:S01]  /*0440*/  IMAD R6, R3, -0x1800, R0 ;  /* 0xffffe80003067824 */ /* 0x000fe200078e0200 */
[----:B------:R-:W-:Y:S02]  /*0450*/  LOP3.LUT R7, R5, 0x8, R4, 0x48, !PT ;  /* 0x0000000805077812 */ /* 0x000fe400078e4804 */
[----:B------:R-:W-:Y:S02]  /*0460*/  LOP3.LUT R0, R5, 0x6, RZ, 0xc0, !PT ;  /* 0x0000000605007812 */ /* 0x000fe400078ec0ff */
[----:B------:R-:W-:Y:S01]  /*0470*/  LOP3.LUT R3, R23, 0x8, RZ, 0xc0, !PT ;  /* 0x0000000817037812 */ /* 0x000fe200078ec0ff */
[----:B------:R-:W-:Y:S01]  /*0480*/  IMAD R7, R22, 0x10, R7 ;  /* 0x0000001016077824 */ /* 0x000fe200078e0207 */
[----:B------:R-:W-:Y:S02]  /*0490*/  LOP3.LUT R5, R23, 0x8, R24, 0x48, !PT ;  /* 0x0000000817057812 */ /* 0x000fe400078e4818 */
[----:B------:R-:W-:Y:S01]  /*04a0*/  LOP3.LUT R8, R4, 0x18, RZ, 0xc0, !PT ;  /* 0x0000001804087812 */ /* 0x000fe200078ec0ff */
[----:B------:R-:W-:-:S02]  /*04b0*/  IMAD.IADD R7, R0, 0x1, R7 ;  /* 0x0000000100077824 */ /* 0x000fc400078e0207 */
[----:B------:R-:W-:Y:S01]  /*04c0*/  IMAD R3, R6, 0xc00, R3 ;  /* 0x00000c0006037824 */ /* 0x000fe200078e0203 */
[----:B------:R-:W-:Y:S01]  /*04d0*/  SHF.R.U32.HI R6, RZ, 0x2, R24 ;  /* 0x00000002ff067819 */ /* 0x000fe20000011618 */
[----:B------:R-:W-:Y:S01]  /*04e0*/  IMAD R5, R2, 0x10, R5 ;  /* 0x0000001002057824 */ /* 0x000fe200078e0205 */
[----:B------:R-:W-:Y:S01]  /*04f0*/  LEA R2, R7, UR8, 0x1 ;  /* 0x0000000807027c11 */ /* 0x000fe2000f8e08ff */
[----:B-1---5:R-:W-:Y:S01]  /*0500*/  IMAD.WIDE R18, R3, 0x2, R18 ;  /* 0x0000000203127825 */ /* 0x022fe200078e0212 */
[--C-:B------:R-:W-:Y:S02]  /*0510*/  SHF.R.U32.HI R7, RZ, 0x3, R24.reuse ;  /* 0x00000003ff077819 */ /* 0x100fe40000011618 */
[----:B------:R-:W-:Y:S01]  /*0520*/  LEA R3, R5, UR8, 0x1 ;  /* 0x0000000805037c11 */ /* 0x000fe2000f8e08ff */
[----:B------:R-:W-:Y:S01]  /*0530*/  @!PT LDS RZ, [RZ] ;  /* 0x00000000fffff984 */ /* 0x000fe20000000800 */
[----:B------:R-:W-:Y:S01]  /*0540*/  @!PT LDS RZ, [RZ] ;  /* 0x00000000fffff984 */ /* 0x000fe20000000800 */
[----:B------:R-:W-:Y:S01]  /*0550*/  @!PT LDS RZ, [RZ] ;  /* 0x00000000fffff984 */ /* 0x000fe20000000800 */
[----:B------:R-:W-:Y:S01]  /*0560*/  LDGSTS.E [R2], desc[UR14][R26.64] ;  /* 0x000000001a027fae */ /* 0x000fe2000b92184e */
[----:B------:R-:W-:Y:S02]  /*0570*/  SHF.R.U32.HI R5, RZ, 0x4, R24 ;  /* 0x00000004ff057819 */ /* 0x000fe40000011618 */
[----:B------:R-:W-:Y:S01]  /*0580*/  SGXT.U32 R6, R6, 0x1 ;  /* 0x000000010606781a */ /* 0x000fe20000000000 */
[----:B------:R-:W0:Y:S01]  /*0590*/  LDGDEPBAR ;  /* 0x00000000000079af */ /* 0x000e220000000000 */
[----:B------:R-:W-:-:S02]  /*05a0*/  SGXT.U32 R5, R5, 0x1 ;  /* 0x000000010505781a */ /* 0x000fc40000000000 */
[----:B------:R-:W-:Y:S01]  /*05b0*/  SGXT.U32 R4, R7, 0x1 ;  /* 0x000000010704781a */ /* 0x000fe20000000000 */
[----:B------:R-:W-:Y:S02]  /*05c0*/  LDGSTS.E.BYPASS.128 [R3+0x400], desc[UR14][R18.64] ;  /* 0x0040000012037fae */ /* 0x000fe4000b901c4e */
[C---:B------:R-:W-:Y:S01]  /*05d0*/  IMAD R8, R5.reuse, 0x20, R8 ;  /* 0x0000002005087824 */ /* 0x040fe200078e0208 */
[-C--:B------:R-:W-:Y:S01]  /*05e0*/  LOP3.LUT R5, R5, R6.reuse, RZ, 0x3c, !PT ;  /* 0x0000000605057212 */ /* 0x080fe200078e3cff */
[----:B------:R-:W0:Y:S01]  /*05f0*/  LDGDEPBAR ;  /* 0x00000000000079af */ /* 0x000e220000000000 */
[----:B------:R-:W-:Y:S01]  /*0600*/  LOP3.LUT R4, R4, R6, RZ, 0x3c, !PT ;  /* 0x0000000604047212 */ /* 0x000fe200078e3cff */
[----:B------:R-:W-:Y:S02]  /*0610*/  IMAD.IADD R8, R25, 0x1, R8 ;  /* 0x0000000119087824 */ /* 0x000fe400078e0208 */
[----:B------:R-:W-:Y:S02]  /*0620*/  IMAD.SHL.U32 R5, R5, 0x10, RZ ;  /* 0x0000001005057824 */ /* 0x000fe400078e00ff */
[----:B------:R-:W-:-:S02]  /*0630*/  IMAD.SHL.U32 R4, R4, 0x10, RZ ;  /* 0x0000001004047824 */ /* 0x000fc400078e00ff */
[----:B------:R-:W-:Y:S01]  /*0640*/  IMAD.SHL.U32 R21, R8, 0x20, RZ ;  /* 0x0000002008157824 */ /* 0x000fe200078e00ff */
[----:B------:R-:W-:Y:S01]  /*0650*/  LOP3.LUT R20, R5, 0x1e0, R20, 0xf8, !PT ;  /* 0x000001e005147812 */ /* 0x000fe200078ef814 */
[----:B------:R-:W-:-:S03]  /*0660*/  IMAD.X R25, RZ, RZ, R17, P1 ;  /* 0x000000ffff197224 */ /* 0x000fc600008e0611 */
[----:B------:R-:W-:Y:S01]  /*0670*/  LOP3.LUT R21, R4, R21, RZ, 0xfc, !PT ;  /* 0x0000001504157212 */ /* 0x000fe200078efcff */
[----:B------:R-:W-:-:S04]  /*0680*/  DEPBAR.LE SB0, 0x0 ;  /* 0x000080000000791a */ /* 0x000fc80000000000 */
[----:B------:R-:W-:Y:S06]  /*0690*/  BAR.SYNC.DEFER_BLOCKING 0x0 ;  /* 0x0000000000007b1d */ /* 0x000fec0000010000 */
[----:B------:R-:W-:Y:S04]  /*06a0*/  LDSM.16.M88.4 R8, [R20+UR8] ;  /* 0x000000081408783b */ /* 0x000fe80008000200 */
[----:B------:R-:W1:Y:S01]  /*06b0*/  LDSM.16.M88.4 R12, [R21+UR8+0x400] ;  /* 0x00040008150c783b */ /* 0x000e620008000200 */
[----:B------:R-:W-:Y:S06]  /*06c0*/  BAR.SYNC.DEFER_BLOCKING 0x0 ;  /* 0x0000000000007b1d */ /* 0x000fec0000010000 */
[----:B------:R-:W-:Y:S01]  /*06d0*/  @!PT LDS RZ, [RZ] ;  /* 0x00000000fffff984 */ /* 0x000fe20000000800 */
[----:B------:R-:W-:Y:S01]  /*06e0*/  @!PT LDS RZ, [RZ] ;  /* 0x00000000fffff984 */ /* 0x000fe20000000800 */
[----:B------:R-:W-:Y:S01]  /*06f0*/  @!PT LDS RZ, [RZ] ;  /* 0x00000000fffff984 */ /* 0x000fe20000000800 */
[----:B------:R2:W-:Y:S04]  /*0700*/  LDGSTS.E [R2], desc[UR14][R26.64+0x20] ;  /* 0x000000201a027fae */ /* 0x0005e8000b92184e */
[----:B------:R-:W0:Y:S04]  /*0710*/  LDGDEPBAR ;  /* 0x00000000000079af */ /* 0x000e280000000000 */
[----:B------:R3:W-:Y:S04]  /*0720*/  LDGSTS.E.BYPASS.128 [R3+0x400], desc[UR14][R18.64+0x20] ;  /* 0x0040002012037fae */ /* 0x0007e8000b901c4e */
[----:B------:R-:W0:Y:S01]  /*0730*/  LDGDEPBAR ;  /* 0x00000000000079af */ /* 0x000e220000000000 */
[----:B-1----:R-:W-:Y:S01]  /*0740*/  HMMA.16816.F32.BF16 R4, R8, R12, RZ ;  /* 0x0000000c0804723c */ /* 0x002fe200000418ff */
[----:B--2---:R-:W-:-:S02]  /*0750*/  IADD3 R26, P0, R18, 0x40, RZ ;  /* 0x00000040121a7810 */ /* 0x004fc40007f1e0ff */
[----:B------:R-:W-:Y:S02]  /*0760*/  LOP3.LUT R27, R24, 0x1f, RZ, 0xc0, !PT ;  /* 0x0000001f181b7812 */ /* 0x000fe400078ec0ff */
[----:B------:R-:W-:Y:S01]  /*0770*/  SHF.R.U32.HI R24, RZ, 0x5, R24 ;  /* 0x00000005ff187819 */ /* 0x000fe20000011618 */
[----:B------:R-:W-:Y:S01]  /*0780*/  HMMA.16816.F32.BF16 R8, R8, R14, RZ ;  /* 0x0000000e0808723c */ /* 0x000fe200000418ff */
[----:B------:R-:W-:Y:S01]  /*0790*/  IMAD.X R29, RZ, RZ, R19, P0 ;  /* 0x000000ffff1d7224 */ /* 0x000fe200000e0613 */
[----:B------:R-:W-:-:S04]  /*07a0*/  DEPBAR.LE SB0, 0x0 ;  /* 0x000080000000791a */ /* 0x000fc80000000000 */
[----:B---3--:R-:W-:-:S15]  /*07b0*/  BAR.SYNC.DEFER_BLOCKING 0x0 ;  /* 0x0000000000007b1d */ /* 0x008fde0000010000 */
[----:B------:R-:W-:-:S03]  /*07c0*/  NOP ;  /* 0x0000000000007918 */ /* 0x000fc60000000000 */
.L_x_0:
[----:B------:R-:W-:Y:S01]  /*07d0*/  LDSM.16.M88.4 R12, [R20+UR8] ;  /* 0x00000008140c783b */ /* 0x000fe20008000200 */
[----:B------:R-:W-:Y:S02]  /*07e0*/  UISETP.GE.U32.AND UP1, UPT, UR4, 0xbf0, UPT ;  /* 0x00000bf00400788c */ /* 0x000fe4000bf26070 */
[----:B------:R-:W-:Y:S01]  /*07f0*/  UIADD3 UR4, UR4, 0x10, URZ ;  /* 0x0000001004047890 */ /* 0x000fe2000fffe03f */
[----:B------:R-:W1:Y:S01]  /*0800*/  LDSM.16.M88.4 R16, [R21+UR8+0x400] ;  /* 0x000400081510783b */ /* 0x000e620008000200 */
[----:B------:R-:W-:Y:S02]  /*0810*/  BAR.SYNC.DEFER_BLOCKING 0x0 ;  /* 0x0000000000007b1d */ /* 0x000fe40000010000 */
[----:B------:R-:W-:Y:S01]  /*0820*/  PLOP3.LUT P2, PT, PT, PT, UP1, 0x80, 0x0 ;  /* 0x000000000000781c */ /* 0x000fe20003f4f018 */
[----:B-1----:R-:W-:Y:S06]  /*0830*/  HMMA.16816.F32.BF16 R4, R12, R16, R4 ;  /* 0x000000100c04723c */ /* 0x002fec0000041804 */
[----:B------:R-:W-:Y:S07]  /*0840*/  HMMA.16816.F32.BF16 R8, R12, R18, R8 ;  /* 0x000000120c08723c */ /* 0x000fee0000041808 */
[----:B------:R-:W-:Y:S01]  /*0850*/  IMAD.MOV.U32 R12, RZ, RZ, R28 ;  /* 0x000000ffff0c7224 */ /* 0x000fe200078e001c */
[----:B------:R-:W-:Y:S01]  /*0860*/  IADD3 R28, P1, R28, 0x20, RZ ;  /* 0x000000201c1c7810 */ /* 0x000fe20007f3e0ff */
[----:B------:R-:W-:-:S04]  /*0870*/  IMAD.MOV.U32 R13, RZ, RZ, R25 ;  /* 0x000000ffff0d7224 */ /* 0x000fc800078e0019 */
[----:B------:R-:W-:Y:S01]  /*0880*/  IMAD.X R25, RZ, RZ, R25, P1 ;  /* 0x000000ffff197224 */ /* 0x000fe200008e0619 */
[----:B------:R-:W-:Y:S01]  /*0890*/  @!PT LDS RZ, [RZ] ;  /* 0x00000000fffff984 */ /* 0x000fe20000000800 */
[----:B------:R-:W-:Y:S01]  /*08a0*/  @!PT LDS RZ, [RZ] ;  /* 0x00000000fffff984 */ /* 0x000fe20000000800 */
[----:B------:R-:W-:Y:S01]  /*08b0*/  @!PT LDS RZ, [RZ] ;  /* 0x00000000fffff984 */ /* 0x000fe20000000800 */
[----:B------:R1:W-:Y:S04]  /*08c0*/  LDGSTS.E [R2], desc[UR14][R12.64], !P2 ;  /* 0x000000000c027fae */ /* 0x0003e8000d12184e */
[----:B------:R-:W0:Y:S01]  /*08d0*/  LDGDEPBAR ;  /* 0x00000000000079af */ /* 0x000e220000000000 */
[----:B-1----:R-:W-:Y:S01]  /*08e0*/  IMAD.MOV.U32 R12, RZ, RZ, R26 ;  /* 0x000000ffff0c7224 */ /* 0x002fe200078e001a */
[----:B------:R-:W-:Y:S01]  /*08f0*/  IADD3 R26, P0, R26, 0x20, RZ ;  /* 0x000000201a1a7810 */ /* 0x000fe20007f1e0ff */
[----:B------:R-:W-:-:S04]  /*0900*/  IMAD.MOV.U32 R13, RZ, RZ, R29 ;  /* 0x000000ffff0d7224 */ /* 0x000fc800078e001d */
[----:B------:R-:W-:Y:S01]  /*0910*/  IMAD.X R29, RZ, RZ, R29, P0 ;  /* 0x000000ffff1d7224 */ /* 0x000fe200000e061d */
[----:B------:R1:W-:Y:S04]  /*0920*/  LDGSTS.E.BYPASS.128 [R3+0x400], desc[UR14][R12.64], !P2 ;  /* 0x004000000c037fae */ /* 0x0003e8000d101c4e */
[----:B------:R-:W0:Y:S01]  /*0930*/  LDGDEPBAR ;  /* 0x00000000000079af */ /* 0x000e220000000000 */
[----:B------:R-:W-:-:S04]  /*0940*/  DEPBAR.LE SB0, 0x0 ;  /* 0x000080000000791a */ /* 0x000fc80000000000 */
[----:B------:R-:W-:Y:S06]  /*0950*/  BAR.SYNC.DEFER_BLOCKING 0x0 ;  /* 0x0000000000007b1d */ /* 0x000fec0000010000 */
[----:B-1----:R-:W-:Y:S05]  /*0960*/  @!P2 BRA `(.L_x_0) ;  /* 0xfffffffc0098a947 */ /* 0x002fea000383ffff */
[----:B------:R-:W-:Y:S01]  /*0970*/  IABS R2, UR13 ;  /* 0x0000000d00027c13 */ /* 0x000fe20008000000 */
[----:B------:R-:W-:Y:S01]  /*0980*/  UISETP.GE.AND UP2, UPT, UR13, URZ, UPT ;  /* 0x0000003f0d00728c */ /* 0x000fe2000bf46270 */
[----:B------:R-:W-:-:S04]  /*0990*/  DEPBAR.LE SB0, 0x0 ;  /* 0x000080000000791a */ /* 0x000fc80000000000 */
[----:B------:R-:W-:Y:S02]  /*09a0*/  R2UR UR10, R2 ;  /* 0x00000000020a72ca */ /* 0x000fe400000e0000 */
[----:B------:R-:W-:Y:S02]  /*09b0*/  LOP3.LUT R3, R24, 0x3, RZ, 0xc0, !PT ;  /* 0x0000000318037812 */ /* 0x000fe400078ec0ff */
[----:B------:R-:W-:Y:S02]  /*09c0*/  F2FP.BF16.F32.PACK_AB R13, R5, R4 ;  /* 0x00000004050d723e */ /* 0x000fe400000010ff */
[----:B------:R-:W-:Y:S01]  /*09d0*/  SHF.R.U32.HI R2, RZ, 0x2, R27 ;  /* 0x00000002ff027819 */ /* 0x000fe2000001161b */
[----:B------:R-:W-:Y:S01]  /*09e0*/  IMAD R5, R3, 0x8, R0 ;  /* 0x0000000803057824 */ /* 0x000fe200078e0200 */
[----:B------:R-:W-:Y:S02]  /*09f0*/  F2FP.BF16.F32.PACK_AB R7, R7, R6 ;  /* 0x000000060707723e */ /* 0x000fe400000010ff */
[----:B------:R-:W-:Y:S01]  /*0a00*/  F2FP.BF16.F32.PACK_AB R9, R9, R8 ;  /* 0x000000080909723e */ /* 0x000fe200000010ff */
[----:B------:R-:W-:Y:S01]  /*0a10*/  IMAD R2, R2, 0x48, R5 ;  /* 0x0000004802027824 */ /* 0x000fe200078e0205 */
[----:B------:R-:W-:Y:S01]  /*0a20*/  F2FP.BF16.F32.PACK_AB R11, R11, R10 ;  /* 0x0000000a0b0b723e */ /* 0x000fe200000010ff */
[----:B------:R-:W-:Y:S01]  /*0a30*/  UIMAD.WIDE.U32 UR4, UR9, UR10, URZ ;  /* 0x0000000a090472a5 */ /* 0x000fe2000f8e003f */
[----:B------:R-:W-:-:S02]  /*0a40*/  SHF.R.U32.HI R4, RZ, 0x3, R27 ;  /* 0x00000003ff047819 */ /* 0x000fc4000001161b */
[----:B------:R-:W-:Y:S01]  /*0a50*/  LEA R2, R2, UR8, 0x1 ;  /* 0x0000000802027c11 */ /* 0x000fe2000f8e08ff */
[----:B------:R-:W-:Y:S01]  /*0a60*/  UIMAD UR5, UR5, UR11, UR10 ;  /* 0x0000000b050572a4 */ /* 0x000fe2000f8e020a */
[----:B------:R-:W-:Y:S01]  /*0a70*/  BAR.SYNC.DEFER_BLOCKING 0x0 ;  /* 0x0000000000007b1d */ /* 0x000fe20000010000 */
[----:B------:R-:W-:Y:S01]  /*0a80*/  IMAD R3, R3, 0x4, R4 ;  /* 0x0000000403037824 */ /* 0x000fe200078e0204 */
[----:B------:R-:W-:Y:S01]  /*0a90*/  LOP3.LUT R0, R23, 0x38, RZ, 0xc0, !PT ;  /* 0x0000003817007812 */ /* 0x000fe200078ec0ff */
[----:B------:R-:W-:Y:S01]  /*0aa0*/  UISETP.GT.U32.AND UP1, UPT, UR16, UR5, UPT ;  /* 0x000000051000728c */ /* 0x000fe2000bf24070 */
[----:B------:R-:W-:-:S03]  /*0ab0*/  IMAD.U32 R4, RZ, RZ, UR12 ;  /* 0x0000000cff047e24 */ /* 0x000fc6000f8e00ff */
[----:B------:R-:W-:Y:S02]  /*0ac0*/  IMAD R0, R3, 0x48, R0 ;  /* 0x0000004803007824 */ /* 0x000fe400078e0200 */
[----:B------:R-:W-:-:S03]  /*0ad0*/  LOP3.LUT R23, R4, 0x38, R23, 0xf8, !PT ;  /* 0x0000003804177812 */ /* 0x000fc600078ef817 */
[----:B------:R-:W-:Y:S02]  /*0ae0*/  LEA R0, R0, UR8, 0x1 ;  /* 0x0000000800007c11 */ /* 0x000fe4000f8e08ff */
[----:B------:R-:W-:-:S04]  /*0af0*/  @!UP1 UIADD3 UR5, UR5, -UR16, URZ ;  /* 0x8000001005059290 */ /* 0x000fc8000fffe03f */
[----:B------:R-:W-:Y:S01]  /*0b00*/  UISETP.GT.U32.AND UP1, UPT, UR16, UR5, UPT ;  /* 0x000000051000728c */ /* 0x000fe2000bf24070 */
[----:B------:R1:W-:Y:S04]  /*0b10*/  STS [R2], R13 ;  /* 0x0000000d02007388 */ /* 0x0003e80000000800 */
[----:B------:R1:W-:Y:S06]  /*0b20*/  STS [R2+0x480], R7 ;  /* 0x0004800702007388 */ /* 0x0003ec0000000800 */
[----:B------:R-:W-:Y:S01]  /*0b30*/  @!UP1 UIADD3 UR5, UR5, -UR16, URZ ;  /* 0x8000001005059290 */ /* 0x000fe2000fffe03f */
[----:B------:R1:W-:Y:S03]  /*0b40*/  STS [R2+0x40], R9 ;  /* 0x0000400902007388 */ /* 0x0003e60000000800 */
[----:B------:R-:W-:Y:S01]  /*0b50*/  @!UP2 UIADD3 UR5, -UR5, URZ, URZ ;  /* 0x0000003f0505a290 */ /* 0x000fe2000fffe13f */
[----:B------:R1:W-:Y:S03]  /*0b60*/  STS [R2+0x4c0], R11 ;  /* 0x0004c00b02007388 */ /* 0x0003e60000000800 */
[----:B------:R-:W-:-:S04]  /*0b70*/  USEL UR5, UR7, UR5, !UP0 ;  /* 0x0000000507057287 */ /* 0x000fc8000c000000 */
[----:B------:R-:W-:-:S04]  /*0b80*/  ULEA UR5, UR6, UR5, 0x3 ;  /* 0x0000000506057291 */ /* 0x000fc8000f8e183f */
[----:B------:R-:W-:-:S06]  /*0b90*/  USHF.L.U32 UR5, UR5, 0x4, URZ ;  /* 0x0000000405057899 */ /* 0x000fcc000800063f */
[----:B------:R-:W-:Y:S01]  /*0ba0*/  LOP3.LUT R22, R22, UR5, RZ, 0xfc, !PT ;  /* 0x0000000516167c12 */ /* 0x000fe2000f8efcff */
[----:B------:R-:W-:Y:S03]  /*0bb0*/  BAR.SYNC.DEFER_BLOCKING 0x0 ;  /* 0x0000000000007b1d */ /* 0x000fe60000010000 */
[----:B------:R-:W-:-:S04]  /*0bc0*/  ISETP.GE.AND P0, PT, R22, 0x1, PT ;  /* 0x000000011600780c */ /* 0x000fc80003f06270 */
[----:B------:R-:W-:-:S13]  /*0bd0*/  ISETP.LT.AND P0, PT, R23, 0x1800, !P0 ;  /* 0x000018001700780c */ /* 0x000fda0004701270 */
[----:B-1----:R-:W-:Y:S05]  /*0be0*/  @!P0 EXIT ;  /* 0x000000000000894d */ /* 0x002fea0003800000 */
[----:B------:R-:W1:Y:S01]  /*0bf0*/  LDS.128 R4, [R0] ;  /* 0x0000000000047984 */ /* 0x000e620000000c00 */
[----:B------:R-:W2:Y:S02]  /*0c00*/  LDC.64 R2, c[0x0][0x220] ;  /* 0x00008800ff027b82 */ /* 0x000ea40000000a00 */
[----:B--2---:R-:W-:-:S05]  /*0c10*/  IMAD.WIDE R2, R23, 0x2, R2 ;  /* 0x0000000217027825 */ /* 0x004fca00078e0202 */
[----:B-1----:R-:W-:Y:S01]  /*0c20*/  STG.E.128 desc[UR14][R2.64], R4 ;  /* 0x0000000402007986 */ /* 0x002fe2000c101d0e */
[----:B------:R-:W-:Y:S05]  /*0c30*/  EXIT ;  /* 0x000000000000794d */ /* 0x000fea0003800000 */
.L_x_1:
[----:B------:R-:W-:-:S00]  /*0c40*/  BRA `(.L_x_1) ;  /* 0xfffffffc00fc7947 */ /* 0x000fc0000383ffff */
[----:B------:R-:W-:-:S00]  /*0c50*/  NOP ;  /* 0x0000000000007918 */ /* 0x000fc00000000000 */
        /* <DEDUP_REMOVED lines=10> */
.L_x_2:


//--------------------- .nv.shared.triton_mm      --------------------------
	.section	.nv.shared.triton_mm,"aw",@nobits
	.sectionflags	@""
	.align	16
	.zero		1024


//--------------------- .nv.constant0.triton_mm   --------------------------
	.section	.nv.constant0.triton_mm,"a",@progbits
	.sectionflags	@""
	.align	4
.nv.constant0.triton_mm:
	.zero		552
